//
// Generated by NVIDIA NVVM Compiler
//
// Compiler Build ID: CL-36424714
// Cuda compilation tools, release 13.0, V13.0.88
// Based on NVVM 20.0.0
//

.version 9.0
.target sm_100
.address_size 64

	// .globl	_Z7cudaminPiS_
.extern .shared .align 16 .b8 sdata[];

.visible .entry _Z7cudaminPiS_(
	.param .u64 .ptr .align 1 _Z7cudaminPiS__param_0,
	.param .u64 .ptr .align 1 _Z7cudaminPiS__param_1
)
{
	.reg .pred 	%p<5>;
	.reg .b32 	%r<21>;
	.reg .b64 	%rd<9>;

	ld.param.u64 	%rd2, [_Z7cudaminPiS__param_0];
	ld.param.u64 	%rd1, [_Z7cudaminPiS__param_1];
	cvta.to.global.u64 	%rd3, %rd2;
	mov.u32 	%r1, %tid.x;
	mov.u32 	%r2, %ctaid.x;
	mov.u32 	%r3, %ntid.x;
	mad.lo.s32 	%r7, %r2, %r3, %r1;
	mul.wide.u32 	%rd4, %r7, 4;
	add.s64 	%rd5, %rd3, %rd4;
	ld.global.u32 	%r8, [%rd5];
	shl.b32 	%r9, %r1, 2;
	mov.u32 	%r10, sdata;
	add.s32 	%r4, %r10, %r9;
	st.shared.u32 	[%r4], %r8;
	bar.sync 	0;
	setp.lt.u32 	%p1, %r3, 2;
	@%p1 bra 	$L__BB0_5;
	mov.b32 	%r20, 1;
$L__BB0_2:
	shl.b32 	%r6, %r20, 1;
	add.s32 	%r12, %r6, -1;
	and.b32  	%r13, %r12, %r1;
	setp.ne.s32 	%p2, %r13, 0;
	@%p2 bra 	$L__BB0_4;
	ld.shared.u32 	%r14, [%r4];
	shl.b32 	%r15, %r20, 2;
	add.s32 	%r16, %r4, %r15;
	ld.shared.u32 	%r17, [%r16];
	min.s32 	%r18, %r14, %r17;
	st.shared.u32 	[%r4], %r18;
$L__BB0_4:
	bar.sync 	0;
	setp.lt.u32 	%p3, %r6, %r3;
	mov.u32 	%r20, %r6;
	@%p3 bra 	$L__BB0_2;
$L__BB0_5:
	setp.ne.s32 	%p4, %r1, 0;
	@%p4 bra 	$L__BB0_7;
	ld.shared.u32 	%r19, [sdata];
	cvta.to.global.u64 	%rd6, %rd1;
	mul.wide.u32 	%rd7, %r2, 4;
	add.s64 	%rd8, %rd6, %rd7;
	st.global.u32 	[%rd8], %r19;
$L__BB0_7:
	ret;

}


// ===== COMPILED SASS (sm_100) =====

	.target	sm_100

	.elftype	@"ET_EXEC"


//--------------------- .note.nv.tkinfo           --------------------------
	.section	.note.nv.tkinfo,"",@"SHT_NOTE"
	.sectionflags	@"SHF_NOTE_NV_TKINFO"
	.tkinfo
        /*0018*/ 	.word	0x00000002
        /*0030*/ 	.string	""
        /*0030*/ 	.string	"ptxas"
        /*0030*/ 	.string	"Cuda compilation tools, release 13.0, V13.0.88"
        /*0030*/ 	.string	"Build cuda_13.0.r13.0/compiler.36424714_0"
        /*0030*/ 	.string	"-arch sm_100 -m 64 "



//--------------------- .note.nv.cuinfo           --------------------------
	.section	.note.nv.cuinfo,"",@"SHT_NOTE"
	.sectionflags	@"SHF_NOTE_NV_CUINFO"
        /*0018*/ 	.short	0x0002
        /*001a*/ 	.short	0x0064
        /*001c*/ 	.short	0x0082
	.zero		2


//--------------------- .nv.info                  --------------------------
	.section	.nv.info,"",@"SHT_CUDA_INFO"
	.align	4


	//----- nvinfo : EIATTR_REGCOUNT
	.align		4
        /*0000*/ 	.byte	0x04, 0x2f
        /*0002*/ 	.short	(.L_1 - .L_0)
	.align		4
.L_0:
        /*0004*/ 	.word	index@(_Z7cudaminPiS_)
        /*0008*/ 	.word	0x0000000b


	//----- nvinfo : EIATTR_FRAME_SIZE
	.align		4
.L_1:
        /*000c*/ 	.byte	0x04, 0x11
        /*000e*/ 	.short	(.L_3 - .L_2)
	.align		4
.L_2:
        /*0010*/ 	.word	index@(_Z7cudaminPiS_)
        /*0014*/ 	.word	0x00000000


	//----- nvinfo : EIATTR_MIN_STACK_SIZE
	.align		4
.L_3:
        /*0018*/ 	.byte	0x04, 0x12
        /*001a*/ 	.short	(.L_5 - .L_4)
	.align		4
.L_4:
        /*001c*/ 	.word	index@(_Z7cudaminPiS_)
        /*0020*/ 	.word	0x00000000
.L_5:


//--------------------- .nv.compat                --------------------------
	.section	.nv.compat,"",@"SHT_CUDA_COMPAT_INFO"
	.align	4
        /*0000*/ 	.byte	0x02, 0x09, 0x00, 0x00, 0x02, 0x02, 0x01, 0x00, 0x02, 0x05, 0x05, 0x00, 0x03, 0x07, 0x01, 0x01
        /*0010*/ 	.byte	0x02, 0x03, 0x00, 0x00, 0x02, 0x06, 0x01, 0x00, 0x04, 0x0b, 0x08, 0x00, 0x09, 0x00, 0x00, 0x00
        /*0020*/ 	.byte	0x00, 0x00, 0x00, 0x00


//--------------------- .nv.info._Z7cudaminPiS_   --------------------------
	.section	.nv.info._Z7cudaminPiS_,"",@"SHT_CUDA_INFO"
	.sectionflags	@""
	.align	4


	//----- nvinfo : EIATTR_CUDA_API_VERSION
	.align		4
        /*0000*/ 	.byte	0x04, 0x37
        /*0002*/ 	.short	(.L_7 - .L_6)
.L_6:
        /*0004*/ 	.word	0x00000082


	//----- nvinfo : EIATTR_KPARAM_INFO
	.align		4
.L_7:
        /*0008*/ 	.byte	0x04, 0x17
        /*000a*/ 	.short	(.L_9 - .L_8)
.L_8:
        /*000c*/ 	.word	0x00000000
        /*0010*/ 	.short	0x0001
        /*0012*/ 	.short	0x0008
        /*0014*/ 	.byte	0x00, 0xf5, 0x21, 0x00


	//----- nvinfo : EIATTR_KPARAM_INFO
	.align		4
.L_9:
        /*0018*/ 	.byte	0x04, 0x17
        /*001a*/ 	.short	(.L_11 - .L_10)
.L_10:
        /*001c*/ 	.word	0x00000000
        /*0020*/ 	.short	0x0000
        /*0022*/ 	.short	0x0000
        /*0024*/ 	.byte	0x00, 0xf5, 0x21, 0x00


	//----- nvinfo : EIATTR_SPARSE_MMA_MASK
	.align		4
.L_11:
        /*0028*/ 	.byte	0x03, 0x50
        /*002a*/ 	.short	0x0000


	//----- nvinfo : EIATTR_MAXREG_COUNT
	.align		4
        /*002c*/ 	.byte	0x03, 0x1b
        /*002e*/ 	.short	0x00ff


	//----- nvinfo : EIATTR_NUM_BARRIERS
	.align		4
        /*0030*/ 	.byte	0x02, 0x4c
        /*0032*/ 	.byte	0x01
	.zero		1


	//----- nvinfo : EIATTR_MERCURY_ISA_VERSION
	.align		4
        /*0034*/ 	.byte	0x03, 0x5f
        /*0036*/ 	.short	0x0101


	//----- nvinfo : EIATTR_VRC_CTA_INIT_COUNT
	.align		4
        /*0038*/ 	.byte	0x02, 0x4a
	.zero		1
	.zero		1


	//----- nvinfo : EIATTR_EXIT_INSTR_OFFSETS
	.align		4
        /*003c*/ 	.byte	0x04, 0x1c
        /*003e*/ 	.short	(.L_13 - .L_12)


	//   ....[0]....
.L_12:
        /*0040*/ 	.word	0x000001f0


	//   ....[1]....
        /*0044*/ 	.word	0x00000270


	//----- nvinfo : EIATTR_CBANK_PARAM_SIZE
	.align		4
.L_13:
        /*0048*/ 	.byte	0x03, 0x19
        /*004a*/ 	.short	0x0010


	//----- nvinfo : EIATTR_PARAM_CBANK
	.align		4
        /*004c*/ 	.byte	0x04, 0x0a
        /*004e*/ 	.short	(.L_15 - .L_14)
	.align		4
.L_14:
        /*0050*/ 	.word	index@(.nv.constant0._Z7cudaminPiS_)
        /*0054*/ 	.short	0x0380
        /*0056*/ 	.short	0x0010


	//----- nvinfo : EIATTR_SW_WAR
	.align		4
.L_15:
        /*0058*/ 	.byte	0x04, 0x36
        /*005a*/ 	.short	(.L_17 - .L_16)
.L_16:
        /*005c*/ 	.word	0x00000008
.L_17:


//--------------------- .nv.callgraph             --------------------------
	.section	.nv.callgraph,"",@"SHT_CUDA_CALLGRAPH"
	.align	4
	.sectionentsize	8
	.align		4
        /*0000*/ 	.word	0x00000000
	.align		4
        /*0004*/ 	.word	0xffffffff
	.align		4
        /*0008*/ 	.word	0x00000000
	.align		4
        /*000c*/ 	.word	0xfffffffe
	.align		4
        /*0010*/ 	.word	0x00000000
	.align		4
        /*0014*/ 	.word	0xfffffffd
	.align		4
        /*0018*/ 	.word	0x00000000
	.align		4
        /*001c*/ 	.word	0xfffffffc


//--------------------- .text._Z7cudaminPiS_      --------------------------
	.section	.text._Z7cudaminPiS_,"ax",@progbits
	.align	128
        .global         _Z7cudaminPiS_
        .type           _Z7cudaminPiS_,@function
        .size           _Z7cudaminPiS_,(.L_x_3 - _Z7cudaminPiS_)
        .other          _Z7cudaminPiS_,@"STO_CUDA_ENTRY STV_DEFAULT"
_Z7cudaminPiS_:
.text._Z7cudaminPiS_:
[----:B------:R-:W-:Y:S01]  /*0000*/  LDC R1, c[0x0][0x37c] ;  /* 0x0000df00ff017b82 */ /* 0x000fe20000000800 */
[----:B------:R-:W0:Y:S07]  /*0010*/  S2R R7, SR_TID.X ;  /* 0x0000000000077919 */ /* 0x000e2e0000002100 */
[----:B------:R-:W1:Y:S01]  /*0020*/  LDC.64 R2, c[0x0][0x380] ;  /* 0x0000e000ff027b82 */ /* 0x000e620000000a00 */
[----:B------:R-:W0:Y:S01]  /*0030*/  LDCU UR8, c[0x0][0x360] ;  /* 0x00006c00ff0877ac */ /* 0x000e220008000800 */
[----:B------:R-:W0:Y:S01]  /*0040*/  S2R R6, SR_CTAID.X ;  /* 0x0000000000067919 */ /* 0x000e220000002500 */
[----:B------:R-:W2:Y:S01]  /*0050*/  LDCU.64 UR6, c[0x0][0x358] ;  /* 0x00006b00ff0677ac */ /* 0x000ea20008000a00 */
[----:B0-----:R-:W-:-:S04]  /*0060*/  IMAD R5, R6, UR8, R7 ;  /* 0x0000000806057c24 */ /* 0x001fc8000f8e0207 */
[----:B-1----:R-:W-:-:S06]  /*0070*/  IMAD.WIDE.U32 R2, R5, 0x4, R2 ;  /* 0x0000000405027825 */ /* 0x002fcc00078e0002 */
[----:B--2---:R-:W2:Y:S01]  /*0080*/  LDG.E R2, desc[UR6][R2.64] ;  /* 0x0000000602027981 */ /* 0x004ea2000c1e1900 */
[----:B------:R-:W0:Y:S01]  /*0090*/  S2UR UR5, SR_CgaCtaId ;  /* 0x00000000000579c3 */ /* 0x000e220000008800 */
[----:B------:R-:W-:Y:S01]  /*00a0*/  UMOV UR4, 0x400 ;  /* 0x0000040000047882 */ /* 0x000fe20000000000 */
[----:B------:R-:W-:Y:S01]  /*00b0*/  UISETP.GE.U32.AND UP0, UPT, UR8, 0x2, UPT ;  /* 0x000000020800788c */ /* 0x000fe2000bf06070 */
[----:B------:R-:W-:Y:S01]  /*00c0*/  ISETP.NE.AND P0, PT, R7, RZ, PT ;  /* 0x000000ff0700720c */ /* 0x000fe20003f05270 */
[----:B0-----:R-:W-:-:S06]  /*00d0*/  ULEA UR4, UR5, UR4, 0x18 ;  /* 0x0000000405047291 */ /* 0x001fcc000f8ec0ff */
[----:B------:R-:W-:-:S05]  /*00e0*/  LEA R5, R7, UR4, 0x2 ;  /* 0x0000000407057c11 */ /* 0x000fca000f8e10ff */
[----:B--2---:R0:W-:Y:S01]  /*00f0*/  STS [R5], R2 ;  /* 0x0000000205007388 */ /* 0x0041e20000000800 */
[----:B------:R-:W-:Y:S06]  /*0100*/  BAR.SYNC.DEFER_BLOCKING 0x0 ;  /* 0x0000000000007b1d */ /* 0x000fec0000010000 */
[----:B------:R-:W-:Y:S05]  /*0110*/  BRA.U !UP0, `(.L_x_0) ;  /* 0x0000000108347547 */ /* 0x000fea000b800000 */
[----:B------:R-:W-:-:S07]  /*0120*/  IMAD.MOV.U32 R0, RZ, RZ, 0x1 ;  /* 0x00000001ff007424 */ /* 0x000fce00078e00ff */
.L_x_1:
[----:B------:R-:W-:-:S05]  /*0130*/  SHF.L.U32 R8, R0, 0x1, RZ ;  /* 0x0000000100087819 */ /* 0x000fca00000006ff */
[----:B0-----:R-:W-:-:S05]  /*0140*/  VIADD R2, R8, 0xffffffff ;  /* 0xffffffff08027836 */ /* 0x001fca0000000000 */
[----:B------:R-:W-:-:S13]  /*0150*/  LOP3.LUT P1, RZ, R2, R7, RZ, 0xc0, !PT ;  /* 0x0000000702ff7212 */ /* 0x000fda000782c0ff */
[----:B------:R-:W-:Y:S02]  /*0160*/  @!P1 LEA R2, R0, R5, 0x2 ;  /* 0x0000000500029211 */ /* 0x000fe400078e10ff */
[----:B------:R-:W-:Y:S04]  /*0170*/  @!P1 LDS R0, [R5] ;  /* 0x0000000005009984 */ /* 0x000fe80000000800 */
[----:B------:R-:W0:Y:S02]  /*0180*/  @!P1 LDS R3, [R2] ;  /* 0x0000000002039984 */ /* 0x000e240000000800 */
[----:B0-----:R-:W-:Y:S01]  /*0190*/  @!P1 VIMNMX R4, PT, PT, R0, R3, PT ;  /* 0x0000000300049248 */ /* 0x001fe20003fe0100 */
[----:B------:R-:W-:-:S04]  /*01a0*/  IMAD.MOV.U32 R0, RZ, RZ, R8 ;  /* 0x000000ffff007224 */ /* 0x000fc800078e0008 */
[----:B------:R1:W-:Y:S01]  /*01b0*/  @!P1 STS [R5], R4 ;  /* 0x0000000405009388 */ /* 0x0003e20000000800 */
[----:B------:R-:W-:Y:S01]  /*01c0*/  BAR.SYNC.DEFER_BLOCKING 0x0 ;  /* 0x0000000000007b1d */ /* 0x000fe20000010000 */
[----:B------:R-:W-:-:S13]  /*01d0*/  ISETP.GE.U32.AND P1, PT, R8, UR8, PT ;  /* 0x0000000808007c0c */ /* 0x000fda000bf26070 */
[----:B-1----:R-:W-:Y:S05]  /*01e0*/  @!P1 BRA `(.L_x_1) ;  /* 0xfffffffc00d09947 */ /* 0x002fea000383ffff */
.L_x_0:
[----:B------:R-:W-:Y:S05]  /*01f0*/  @P0 EXIT ;  /* 0x000000000000094d */ /* 0x000fea0003800000 */
[----:B------:R-:W1:Y:S01]  /*0200*/  S2UR UR5, SR_CgaCtaId ;  /* 0x00000000000579c3 */ /* 0x000e620000008800 */
[----:B------:R-:W-:-:S07]  /*0210*/  UMOV UR4, 0x400 ;  /* 0x0000040000047882 */ /* 0x000fce0000000000 */
[----:B0-----:R-:W0:Y:S01]  /*0220*/  LDC.64 R2, c[0x0][0x388] ;  /* 0x0000e200ff027b82 */ /* 0x001e220000000a00 */
[----:B-1----:R-:W-:Y:S01]  /*0230*/  ULEA UR4, UR5, UR4, 0x18 ;  /* 0x0000000405047291 */ /* 0x002fe2000f8ec0ff */
[----:B0-----:R-:W-:-:S08]  /*0240*/  IMAD.WIDE.U32 R2, R6, 0x4, R2 ;  /* 0x0000000406027825 */ /* 0x001fd000078e0002 */
[----:B------:R-:W0:Y:S04]  /*0250*/  LDS R5, [UR4] ;  /* 0x00000004ff057984 */ /* 0x000e280008000800 */
[----:B0-----:R-:W-:Y:S01]  /*0260*/  STG.E desc[UR6][R2.64], R5 ;  /* 0x0000000502007986 */ /* 0x001fe2000c101906 */
[----:B------:R-:W-:Y:S05]  /*0270*/  EXIT ;  /* 0x000000000000794d */ /* 0x000fea0003800000 */
.L_x_2:
[----:B------:R-:W-:-:S00]  /*0280*/  BRA `(.L_x_2) ;  /* 0xfffffffc00fc7947 */ /* 0x000fc0000383ffff */
[----:B------:R-:W-:-:S00]  /*0290*/  NOP ;  /* 0x0000000000007918 */ /* 0x000fc00000000000 */
        /* <DEDUP_REMOVED lines=14> */
.L_x_3:


//--------------------- .nv.shared._Z7cudaminPiS_ --------------------------
	.section	.nv.shared._Z7cudaminPiS_,"aw",@nobits
	.sectionflags	@""
	.align	16
	.zero		1024


//--------------------- .nv.shared.reserved.0     --------------------------
	.section	.nv.shared.reserved.0,"aw",@nobits
	.weak		__nv_reservedSMEM_offset_0_alias
	.size		__nv_reservedSMEM_offset_0_alias, 0, 64
	.other		__nv_reservedSMEM_offset_0_alias,@"STO_CUDA_RESERVED_SHARED STV_DEFAULT"
__nv_reservedSMEM_offset_0_alias:
	.zero		0
	.zero		64


//--------------------- .nv.constant0._Z7cudaminPiS_ --------------------------
	.section	.nv.constant0._Z7cudaminPiS_,"a",@progbits
	.sectionflags	@""
	.align	4
.nv.constant0._Z7cudaminPiS_:
	.zero		912


//--------------------- SYMBOLS --------------------------

	.type		.nv.reservedSmem.offset0,@object
	.size		.nv.reservedSmem.offset0,0x4
	.type		.nv.reservedSmem.cap,@object
	.size		.nv.reservedSmem.cap,0x4
